//
// Generated by NVIDIA NVVM Compiler
//
// Compiler Build ID: CL-36424714
// Cuda compilation tools, release 13.0, V13.0.88
// Based on NVVM 20.0.0
//

.version 9.0
.target sm_100
.address_size 64

	// .globl	_Z21calculateInNeighboursPiS_ii

.visible .entry _Z21calculateInNeighboursPiS_ii(
	.param .u64 .ptr .align 1 _Z21calculateInNeighboursPiS_ii_param_0,
	.param .u64 .ptr .align 1 _Z21calculateInNeighboursPiS_ii_param_1,
	.param .u32 _Z21calculateInNeighboursPiS_ii_param_2,
	.param .u32 _Z21calculateInNeighboursPiS_ii_param_3
)
{
	.reg .pred 	%p<3>;
	.reg .b32 	%r<14>;
	.reg .b64 	%rd<9>;

	ld.param.u64 	%rd3, [_Z21calculateInNeighboursPiS_ii_param_0];
	ld.param.u64 	%rd4, [_Z21calculateInNeighboursPiS_ii_param_1];
	ld.param.u32 	%r6, [_Z21calculateInNeighboursPiS_ii_param_2];
	ld.param.u32 	%r7, [_Z21calculateInNeighboursPiS_ii_param_3];
	mov.u32 	%r8, %tid.x;
	mov.u32 	%r9, %ctaid.x;
	mov.u32 	%r1, %ntid.x;
	mad.lo.s32 	%r13, %r9, %r1, %r8;
	setp.ge.s32 	%p1, %r13, %r6;
	@%p1 bra 	$L__BB0_3;
	mov.u32 	%r10, %nctaid.x;
	mul.lo.s32 	%r3, %r10, %r1;
	cvta.to.global.u64 	%rd1, %rd3;
	cvta.to.global.u64 	%rd2, %rd4;
$L__BB0_2:
	mad.lo.s32 	%r11, %r13, %r6, %r7;
	mul.wide.s32 	%rd5, %r11, 4;
	add.s64 	%rd6, %rd1, %rd5;
	ld.global.u32 	%r12, [%rd6];
	mul.wide.s32 	%rd7, %r13, 4;
	add.s64 	%rd8, %rd2, %rd7;
	st.global.u32 	[%rd8], %r12;
	add.s32 	%r13, %r13, %r3;
	setp.lt.s32 	%p2, %r13, %r6;
	@%p2 bra 	$L__BB0_2;
$L__BB0_3:
	ret;

}


// ===== COMPILED SASS (sm_100) =====

	.target	sm_100

	.elftype	@"ET_EXEC"


//--------------------- .note.nv.tkinfo           --------------------------
	.section	.note.nv.tkinfo,"",@"SHT_NOTE"
	.sectionflags	@"SHF_NOTE_NV_TKINFO"
	.tkinfo
        /*0018*/ 	.word	0x00000002
        /*0030*/ 	.string	""
        /*0030*/ 	.string	"ptxas"
        /*0030*/ 	.string	"Cuda compilation tools, release 13.0, V13.0.88"
        /*0030*/ 	.string	"Build cuda_13.0.r13.0/compiler.36424714_0"
        /*0030*/ 	.string	"-arch sm_100 -m 64 "



//--------------------- .note.nv.cuinfo           --------------------------
	.section	.note.nv.cuinfo,"",@"SHT_NOTE"
	.sectionflags	@"SHF_NOTE_NV_CUINFO"
        /*0018*/ 	.short	0x0002
        /*001a*/ 	.short	0x0064
        /*001c*/ 	.short	0x0082
	.zero		2


//--------------------- .nv.info                  --------------------------
	.section	.nv.info,"",@"SHT_CUDA_INFO"
	.align	4


	//----- nvinfo : EIATTR_REGCOUNT
	.align		4
        /*0000*/ 	.byte	0x04, 0x2f
        /*0002*/ 	.short	(.L_1 - .L_0)
	.align		4
.L_0:
        /*0004*/ 	.word	index@(_Z21calculateInNeighboursPiS_ii)
        /*0008*/ 	.word	0x00000010


	//----- nvinfo : EIATTR_FRAME_SIZE
	.align		4
.L_1:
        /*000c*/ 	.byte	0x04, 0x11
        /*000e*/ 	.short	(.L_3 - .L_2)
	.align		4
.L_2:
        /*0010*/ 	.word	index@(_Z21calculateInNeighboursPiS_ii)
        /*0014*/ 	.word	0x00000000


	//----- nvinfo : EIATTR_MIN_STACK_SIZE
	.align		4
.L_3:
        /*0018*/ 	.byte	0x04, 0x12
        /*001a*/ 	.short	(.L_5 - .L_4)
	.align		4
.L_4:
        /*001c*/ 	.word	index@(_Z21calculateInNeighboursPiS_ii)
        /*0020*/ 	.word	0x00000000
.L_5:


//--------------------- .nv.compat                --------------------------
	.section	.nv.compat,"",@"SHT_CUDA_COMPAT_INFO"
	.align	4
        /*0000*/ 	.byte	0x02, 0x09, 0x00, 0x00, 0x02, 0x02, 0x01, 0x00, 0x02, 0x05, 0x05, 0x00, 0x03, 0x07, 0x01, 0x01
        /*0010*/ 	.byte	0x02, 0x03, 0x00, 0x00, 0x02, 0x06, 0x01, 0x00, 0x04, 0x0b, 0x08, 0x00, 0x09, 0x00, 0x00, 0x00
        /*0020*/ 	.byte	0x00, 0x00, 0x00, 0x00


//--------------------- .nv.info._Z21calculateInNeighboursPiS_ii --------------------------
	.section	.nv.info._Z21calculateInNeighboursPiS_ii,"",@"SHT_CUDA_INFO"
	.sectionflags	@""
	.align	4


	//----- nvinfo : EIATTR_CUDA_API_VERSION
	.align		4
        /*0000*/ 	.byte	0x04, 0x37
        /*0002*/ 	.short	(.L_7 - .L_6)
.L_6:
        /*0004*/ 	.word	0x00000082


	//----- nvinfo : EIATTR_KPARAM_INFO
	.align		4
.L_7:
        /*0008*/ 	.byte	0x04, 0x17
        /*000a*/ 	.short	(.L_9 - .L_8)
.L_8:
        /*000c*/ 	.word	0x00000000
        /*0010*/ 	.short	0x0003
        /*0012*/ 	.short	0x0014
        /*0014*/ 	.byte	0x00, 0xf0, 0x11, 0x00


	//----- nvinfo : EIATTR_KPARAM_INFO
	.align		4
.L_9:
        /*0018*/ 	.byte	0x04, 0x17
        /*001a*/ 	.short	(.L_11 - .L_10)
.L_10:
        /*001c*/ 	.word	0x00000000
        /*0020*/ 	.short	0x0002
        /*0022*/ 	.short	0x0010
        /*0024*/ 	.byte	0x00, 0xf0, 0x11, 0x00


	//----- nvinfo : EIATTR_KPARAM_INFO
	.align		4
.L_11:
        /*0028*/ 	.byte	0x04, 0x17
        /*002a*/ 	.short	(.L_13 - .L_12)
.L_12:
        /*002c*/ 	.word	0x00000000
        /*0030*/ 	.short	0x0001
        /*0032*/ 	.short	0x0008
        /*0034*/ 	.byte	0x00, 0xf5, 0x21, 0x00


	//----- nvinfo : EIATTR_KPARAM_INFO
	.align		4
.L_13:
        /*0038*/ 	.byte	0x04, 0x17
        /*003a*/ 	.short	(.L_15 - .L_14)
.L_14:
        /*003c*/ 	.word	0x00000000
        /*0040*/ 	.short	0x0000
        /*0042*/ 	.short	0x0000
        /*0044*/ 	.byte	0x00, 0xf5, 0x21, 0x00


	//----- nvinfo : EIATTR_SPARSE_MMA_MASK
	.align		4
.L_15:
        /*0048*/ 	.byte	0x03, 0x50
        /*004a*/ 	.short	0x0000


	//----- nvinfo : EIATTR_MAXREG_COUNT
	.align		4
        /*004c*/ 	.byte	0x03, 0x1b
        /*004e*/ 	.short	0x00ff


	//----- nvinfo : EIATTR_MERCURY_ISA_VERSION
	.align		4
        /*0050*/ 	.byte	0x03, 0x5f
        /*0052*/ 	.short	0x0101


	//----- nvinfo : EIATTR_VRC_CTA_INIT_COUNT
	.align		4
        /*0054*/ 	.byte	0x02, 0x4a
	.zero		1
	.zero		1


	//----- nvinfo : EIATTR_EXIT_INSTR_OFFSETS
	.align		4
        /*0058*/ 	.byte	0x04, 0x1c
        /*005a*/ 	.short	(.L_17 - .L_16)


	//   ....[0]....
.L_16:
        /*005c*/ 	.word	0x00000070


	//   ....[1]....
        /*0060*/ 	.word	0x00000160


	//----- nvinfo : EIATTR_CRS_STACK_SIZE
	.align		4
.L_17:
        /*0064*/ 	.byte	0x04, 0x1e
        /*0066*/ 	.short	(.L_19 - .L_18)
.L_18:
        /*0068*/ 	.word	0x00000000


	//----- nvinfo : EIATTR_CBANK_PARAM_SIZE
	.align		4
.L_19:
        /*006c*/ 	.byte	0x03, 0x19
        /*006e*/ 	.short	0x0018


	//----- nvinfo : EIATTR_PARAM_CBANK
	.align		4
        /*0070*/ 	.byte	0x04, 0x0a
        /*0072*/ 	.short	(.L_21 - .L_20)
	.align		4
.L_20:
        /*0074*/ 	.word	index@(.nv.constant0._Z21calculateInNeighboursPiS_ii)
        /*0078*/ 	.short	0x0380
        /*007a*/ 	.short	0x0018


	//----- nvinfo : EIATTR_SW_WAR
	.align		4
.L_21:
        /*007c*/ 	.byte	0x04, 0x36
        /*007e*/ 	.short	(.L_23 - .L_22)
.L_22:
        /*0080*/ 	.word	0x00000008
.L_23:


//--------------------- .nv.callgraph             --------------------------
	.section	.nv.callgraph,"",@"SHT_CUDA_CALLGRAPH"
	.align	4
	.sectionentsize	8
	.align		4
        /*0000*/ 	.word	0x00000000
	.align		4
        /*0004*/ 	.word	0xffffffff
	.align		4
        /*0008*/ 	.word	0x00000000
	.align		4
        /*000c*/ 	.word	0xfffffffe
	.align		4
        /*0010*/ 	.word	0x00000000
	.align		4
        /*0014*/ 	.word	0xfffffffd
	.align		4
        /*0018*/ 	.word	0x00000000
	.align		4
        /*001c*/ 	.word	0xfffffffc


//--------------------- .text._Z21calculateInNeighboursPiS_ii --------------------------
	.section	.text._Z21calculateInNeighboursPiS_ii,"ax",@progbits
	.align	128
        .global         _Z21calculateInNeighboursPiS_ii
        .type           _Z21calculateInNeighboursPiS_ii,@function
        .size           _Z21calculateInNeighboursPiS_ii,(.L_x_2 - _Z21calculateInNeighboursPiS_ii)
        .other          _Z21calculateInNeighboursPiS_ii,@"STO_CUDA_ENTRY STV_DEFAULT"
_Z21calculateInNeighboursPiS_ii:
.text._Z21calculateInNeighboursPiS_ii:
[----:B------:R-:W-:Y:S01]  /*0000*/  LDC R1, c[0x0][0x37c] ;  /* 0x0000df00ff017b82 */ /* 0x000fe20000000800 */
[----:B------:R-:W0:Y:S07]  /*0010*/  S2R R0, SR_TID.X ;  /* 0x0000000000007919 */ /* 0x000e2e0000002100 */
[----:B------:R-:W0:Y:S01]  /*0020*/  S2UR UR4, SR_CTAID.X ;  /* 0x00000000000479c3 */ /* 0x000e220000002500 */
[----:B------:R-:W1:Y:S07]  /*0030*/  LDCU UR5, c[0x0][0x390] ;  /* 0x00007200ff0577ac */ /* 0x000e6e0008000800 */
[----:B------:R-:W0:Y:S02]  /*0040*/  LDC R11, c[0x0][0x360] ;  /* 0x0000d800ff0b7b82 */ /* 0x000e240000000800 */
[----:B0-----:R-:W-:-:S05]  /*0050*/  IMAD R0, R11, UR4, R0 ;  /* 0x000000040b007c24 */ /* 0x001fca000f8e0200 */
[----:B-1----:R-:W-:-:S13]  /*0060*/  ISETP.GE.AND P0, PT, R0, UR5, PT ;  /* 0x0000000500007c0c */ /* 0x002fda000bf06270 */
[----:B------:R-:W-:Y:S05]  /*0070*/  @P0 EXIT ;  /* 0x000000000000094d */ /* 0x000fea0003800000 */
[----:B------:R-:W0:Y:S01]  /*0080*/  LDC R13, c[0x0][0x394] ;  /* 0x0000e500ff0d7b82 */ /* 0x000e220000000800 */
[----:B------:R-:W1:Y:S01]  /*0090*/  LDCU UR4, c[0x0][0x370] ;  /* 0x00006e00ff0477ac */ /* 0x000e620008000800 */
[----:B------:R-:W2:Y:S06]  /*00a0*/  LDCU.64 UR6, c[0x0][0x358] ;  /* 0x00006b00ff0677ac */ /* 0x000eac0008000a00 */
[----:B------:R-:W3:Y:S08]  /*00b0*/  LDC.64 R6, c[0x0][0x380] ;  /* 0x0000e000ff067b82 */ /* 0x000ef00000000a00 */
[----:B------:R-:W4:Y:S01]  /*00c0*/  LDC.64 R8, c[0x0][0x388] ;  /* 0x0000e200ff087b82 */ /* 0x000f220000000a00 */
[----:B-1----:R-:W-:-:S07]  /*00d0*/  IMAD R11, R11, UR4, RZ ;  /* 0x000000040b0b7c24 */ /* 0x002fce000f8e02ff */
.L_x_0:
[----:B01----:R-:W-:-:S04]  /*00e0*/  IMAD R3, R0, UR5, R13 ;  /* 0x0000000500037c24 */ /* 0x003fc8000f8e020d */
[----:B---3--:R-:W-:-:S06]  /*00f0*/  IMAD.WIDE R2, R3, 0x4, R6 ;  /* 0x0000000403027825 */ /* 0x008fcc00078e0206 */
[----:B--2---:R-:W2:Y:S01]  /*0100*/  LDG.E R3, desc[UR6][R2.64] ;  /* 0x0000000602037981 */ /* 0x004ea2000c1e1900 */
[----:B----4-:R-:W-:Y:S01]  /*0110*/  IMAD.WIDE R4, R0, 0x4, R8 ;  /* 0x0000000400047825 */ /* 0x010fe200078e0208 */
[----:B------:R-:W-:-:S04]  /*0120*/  IADD3 R0, PT, PT, R11, R0, RZ ;  /* 0x000000000b007210 */ /* 0x000fc80007ffe0ff */
[----:B------:R-:W-:Y:S01]  /*0130*/  ISETP.GE.AND P0, PT, R0, UR5, PT ;  /* 0x0000000500007c0c */ /* 0x000fe2000bf06270 */
[----:B--2---:R1:W-:-:S12]  /*0140*/  STG.E desc[UR6][R4.64], R3 ;  /* 0x0000000304007986 */ /* 0x0043d8000c101906 */
[----:B------:R-:W-:Y:S05]  /*0150*/  @!P0 BRA `(.L_x_0) ;  /* 0xfffffffc00e08947 */ /* 0x000fea000383ffff */
[----:B------:R-:W-:Y:S05]  /*0160*/  EXIT ;  /* 0x000000000000794d */ /* 0x000fea0003800000 */
.L_x_1:
[----:B------:R-:W-:-:S00]  /*0170*/  BRA `(.L_x_1) ;  /* 0xfffffffc00fc7947 */ /* 0x000fc0000383ffff */
[----:B------:R-:W-:-:S00]  /*0180*/  NOP ;  /* 0x0000000000007918 */ /* 0x000fc00000000000 */
[----:B------:R-:W-:-:S00]  /*0190*/  NOP ;  /* 0x0000000000007918 */ /* 0x000fc00000000000 */
[----:B------:R-:W-:-:S00]  /*01a0*/  NOP ;  /* 0x0000000000007918 */ /* 0x000fc00000000000 */
[----:B------:R-:W-:-:S00]  /*01b0*/  NOP ;  /* 0x0000000000007918 */ /* 0x000fc00000000000 */
[----:B------:R-:W-:-:S00]  /*01c0*/  NOP ;  /* 0x0000000000007918 */ /* 0x000fc00000000000 */
[----:B------:R-:W-:-:S00]  /*01d0*/  NOP ;  /* 0x0000000000007918 */ /* 0x000fc00000000000 */
[----:B------:R-:W-:-:S00]  /*01e0*/  NOP ;  /* 0x0000000000007918 */ /* 0x000fc00000000000 */
[----:B------:R-:W-:-:S00]  /*01f0*/  NOP ;  /* 0x0000000000007918 */ /* 0x000fc00000000000 */
.L_x_2:


//--------------------- .nv.shared.reserved.0     --------------------------
	.section	.nv.shared.reserved.0,"aw",@nobits
	.weak		__nv_reservedSMEM_offset_0_alias
	.size		__nv_reservedSMEM_offset_0_alias, 0, 64
	.other		__nv_reservedSMEM_offset_0_alias,@"STO_CUDA_RESERVED_SHARED STV_DEFAULT"
__nv_reservedSMEM_offset_0_alias:
	.zero		0
	.zero		64


//--------------------- .nv.constant0._Z21calculateInNeighboursPiS_ii --------------------------
	.section	.nv.constant0._Z21calculateInNeighboursPiS_ii,"a",@progbits
	.sectionflags	@""
	.align	4
.nv.constant0._Z21calculateInNeighboursPiS_ii:
	.zero		920


//--------------------- SYMBOLS --------------------------

	.type		.nv.reservedSmem.offset0,@object
	.size		.nv.reservedSmem.offset0,0x4
